//
// Generated by NVIDIA NVVM Compiler
//
// Compiler Build ID: CL-36424714
// Cuda compilation tools, release 13.0, V13.0.88
// Based on NVVM 20.0.0
//

.version 9.0
.target sm_100
.address_size 64

	// .globl	_Z13no_divergencev

.visible .entry _Z13no_divergencev()
{


	ret;

}
	// .globl	_Z15with_divergencev
.visible .entry _Z15with_divergencev()
{


	ret;

}


// ===== COMPILED SASS (sm_100) =====

	.target	sm_100

	.elftype	@"ET_EXEC"


//--------------------- .note.nv.tkinfo           --------------------------
	.section	.note.nv.tkinfo,"",@"SHT_NOTE"
	.sectionflags	@"SHF_NOTE_NV_TKINFO"
	.tkinfo
        /*0018*/ 	.word	0x00000002
        /*0030*/ 	.string	""
        /*0030*/ 	.string	"ptxas"
        /*0030*/ 	.string	"Cuda compilation tools, release 13.0, V13.0.88"
        /*0030*/ 	.string	"Build cuda_13.0.r13.0/compiler.36424714_0"
        /*0030*/ 	.string	"-arch sm_100 -m 64 "



//--------------------- .note.nv.cuinfo           --------------------------
	.section	.note.nv.cuinfo,"",@"SHT_NOTE"
	.sectionflags	@"SHF_NOTE_NV_CUINFO"
        /*0018*/ 	.short	0x0002
        /*001a*/ 	.short	0x0064
        /*001c*/ 	.short	0x0082
	.zero		2


//--------------------- .nv.info                  --------------------------
	.section	.nv.info,"",@"SHT_CUDA_INFO"
	.align	4


	//----- nvinfo : EIATTR_REGCOUNT
	.align		4
        /*0000*/ 	.byte	0x04, 0x2f
        /*0002*/ 	.short	(.L_1 - .L_0)
	.align		4
.L_0:
        /*0004*/ 	.word	index@(_Z13no_divergencev)
        /*0008*/ 	.word	0x00000004


	//----- nvinfo : EIATTR_FRAME_SIZE
	.align		4
.L_1:
        /*000c*/ 	.byte	0x04, 0x11
        /*000e*/ 	.short	(.L_3 - .L_2)
	.align		4
.L_2:
        /*0010*/ 	.word	index@(_Z13no_divergencev)
        /*0014*/ 	.word	0x00000000


	//----- nvinfo : EIATTR_REGCOUNT
	.align		4
.L_3:
        /*0018*/ 	.byte	0x04, 0x2f
        /*001a*/ 	.short	(.L_5 - .L_4)
	.align		4
.L_4:
        /*001c*/ 	.word	index@(_Z15with_divergencev)
        /*0020*/ 	.word	0x00000004


	//----- nvinfo : EIATTR_FRAME_SIZE
	.align		4
.L_5:
        /*0024*/ 	.byte	0x04, 0x11
        /*0026*/ 	.short	(.L_7 - .L_6)
	.align		4
.L_6:
        /*0028*/ 	.word	index@(_Z15with_divergencev)
        /*002c*/ 	.word	0x00000000


	//----- nvinfo : EIATTR_MIN_STACK_SIZE
	.align		4
.L_7:
        /*0030*/ 	.byte	0x04, 0x12
        /*0032*/ 	.short	(.L_9 - .L_8)
	.align		4
.L_8:
        /*0034*/ 	.word	index@(_Z15with_divergencev)
        /*0038*/ 	.word	0x00000000


	//----- nvinfo : EIATTR_MIN_STACK_SIZE
	.align		4
.L_9:
        /*003c*/ 	.byte	0x04, 0x12
        /*003e*/ 	.short	(.L_11 - .L_10)
	.align		4
.L_10:
        /*0040*/ 	.word	index@(_Z13no_divergencev)
        /*0044*/ 	.word	0x00000000
.L_11:


//--------------------- .nv.compat                --------------------------
	.section	.nv.compat,"",@"SHT_CUDA_COMPAT_INFO"
	.align	4
        /*0000*/ 	.byte	0x02, 0x09, 0x00, 0x00, 0x02, 0x02, 0x01, 0x00, 0x02, 0x05, 0x05, 0x00, 0x03, 0x07, 0x01, 0x01
        /*0010*/ 	.byte	0x02, 0x03, 0x00, 0x00, 0x02, 0x06, 0x01, 0x00, 0x04, 0x0b, 0x08, 0x00, 0x09, 0x00, 0x00, 0x00
        /*0020*/ 	.byte	0x00, 0x00, 0x00, 0x00


//--------------------- .nv.info._Z15with_divergencev --------------------------
	.section	.nv.info._Z15with_divergencev,"",@"SHT_CUDA_INFO"
	.sectionflags	@""
	.align	4


	//----- nvinfo : EIATTR_CUDA_API_VERSION
	.align		4
        /*0000*/ 	.byte	0x04, 0x37
        /*0002*/ 	.short	(.L_13 - .L_12)
.L_12:
        /*0004*/ 	.word	0x00000082


	//----- nvinfo : EIATTR_SPARSE_MMA_MASK
	.align		4
.L_13:
        /*0008*/ 	.byte	0x03, 0x50
        /*000a*/ 	.short	0x0000


	//----- nvinfo : EIATTR_MAXREG_COUNT
	.align		4
        /*000c*/ 	.byte	0x03, 0x1b
        /*000e*/ 	.short	0x00ff


	//----- nvinfo : EIATTR_MERCURY_ISA_VERSION
	.align		4
        /*0010*/ 	.byte	0x03, 0x5f
        /*0012*/ 	.short	0x0101


	//----- nvinfo : EIATTR_VRC_CTA_INIT_COUNT
	.align		4
        /*0014*/ 	.byte	0x02, 0x4a
	.zero		1
	.zero		1


	//----- nvinfo : EIATTR_EXIT_INSTR_OFFSETS
	.align		4
        /*0018*/ 	.byte	0x04, 0x1c
        /*001a*/ 	.short	(.L_15 - .L_14)


	//   ....[0]....
.L_14:
        /*001c*/ 	.word	0x00000010


	//----- nvinfo : EIATTR_SW_WAR
	.align		4
.L_15:
        /*0020*/ 	.byte	0x04, 0x36
        /*0022*/ 	.short	(.L_17 - .L_16)
.L_16:
        /*0024*/ 	.word	0x00000008
.L_17:


//--------------------- .nv.info._Z13no_divergencev --------------------------
	.section	.nv.info._Z13no_divergencev,"",@"SHT_CUDA_INFO"
	.sectionflags	@""
	.align	4


	//----- nvinfo : EIATTR_CUDA_API_VERSION
	.align		4
        /*0000*/ 	.byte	0x04, 0x37
        /*0002*/ 	.short	(.L_19 - .L_18)
.L_18:
        /*0004*/ 	.word	0x00000082


	//----- nvinfo : EIATTR_SPARSE_MMA_MASK
	.align		4
.L_19:
        /*0008*/ 	.byte	0x03, 0x50
        /*000a*/ 	.short	0x0000


	//----- nvinfo : EIATTR_MAXREG_COUNT
	.align		4
        /*000c*/ 	.byte	0x03, 0x1b
        /*000e*/ 	.short	0x00ff


	//----- nvinfo : EIATTR_MERCURY_ISA_VERSION
	.align		4
        /*0010*/ 	.byte	0x03, 0x5f
        /*0012*/ 	.short	0x0101


	//----- nvinfo : EIATTR_VRC_CTA_INIT_COUNT
	.align		4
        /*0014*/ 	.byte	0x02, 0x4a
	.zero		1
	.zero		1


	//----- nvinfo : EIATTR_EXIT_INSTR_OFFSETS
	.align		4
        /*0018*/ 	.byte	0x04, 0x1c
        /*001a*/ 	.short	(.L_21 - .L_20)


	//   ....[0]....
.L_20:
        /*001c*/ 	.word	0x00000010


	//----- nvinfo : EIATTR_SW_WAR
	.align		4
.L_21:
        /*0020*/ 	.byte	0x04, 0x36
        /*0022*/ 	.short	(.L_23 - .L_22)
.L_22:
        /*0024*/ 	.word	0x00000008
.L_23:


//--------------------- .nv.callgraph             --------------------------
	.section	.nv.callgraph,"",@"SHT_CUDA_CALLGRAPH"
	.align	4
	.sectionentsize	8
	.align		4
        /*0000*/ 	.word	0x00000000
	.align		4
        /*0004*/ 	.word	0xffffffff
	.align		4
        /*0008*/ 	.word	0x00000000
	.align		4
        /*000c*/ 	.word	0xfffffffe
	.align		4
        /*0010*/ 	.word	0x00000000
	.align		4
        /*0014*/ 	.word	0xfffffffd
	.align		4
        /*0018*/ 	.word	0x00000000
	.align		4
        /*001c*/ 	.word	0xfffffffc


//--------------------- .text._Z15with_divergencev --------------------------
	.section	.text._Z15with_divergencev,"ax",@progbits
	.align	128
        .global         _Z15with_divergencev
        .type           _Z15with_divergencev,@function
        .size           _Z15with_divergencev,(.L_x_2 - _Z15with_divergencev)
        .other          _Z15with_divergencev,@"STO_CUDA_ENTRY STV_DEFAULT"
_Z15with_divergencev:
.text._Z15with_divergencev:
[----:B------:R-:W-:Y:S01]  /*0000*/  LDC R1, c[0x0][0x37c] ;  /* 0x0000df00ff017b82 */ /* 0x000fe20000000800 */
[----:B------:R-:W-:Y:S05]  /*0010*/  EXIT ;  /* 0x000000000000794d */ /* 0x000fea0003800000 */
.L_x_0:
[----:B------:R-:W-:-:S00]  /*0020*/  BRA `(.L_x_0) ;  /* 0xfffffffc00fc7947 */ /* 0x000fc0000383ffff */
[----:B------:R-:W-:-:S00]  /*0030*/  NOP ;  /* 0x0000000000007918 */ /* 0x000fc00000000000 */
        /* <DEDUP_REMOVED lines=12> */
.L_x_2:


//--------------------- .text._Z13no_divergencev  --------------------------
	.section	.text._Z13no_divergencev,"ax",@progbits
	.align	128
        .global         _Z13no_divergencev
        .type           _Z13no_divergencev,@function
        .size           _Z13no_divergencev,(.L_x_3 - _Z13no_divergencev)
        .other          _Z13no_divergencev,@"STO_CUDA_ENTRY STV_DEFAULT"
_Z13no_divergencev:
.text._Z13no_divergencev:
[----:B------:R-:W-:Y:S01]  /*0000*/  LDC R1, c[0x0][0x37c] ;  /* 0x0000df00ff017b82 */ /* 0x000fe20000000800 */
[----:B------:R-:W-:Y:S05]  /*0010*/  EXIT ;  /* 0x000000000000794d */ /* 0x000fea0003800000 */
.L_x_1:
        /* <DEDUP_REMOVED lines=14> */
.L_x_3:


//--------------------- .nv.shared.reserved.0     --------------------------
	.section	.nv.shared.reserved.0,"aw",@nobits
	.weak		__nv_reservedSMEM_offset_0_alias
	.size		__nv_reservedSMEM_offset_0_alias, 0, 64
	.other		__nv_reservedSMEM_offset_0_alias,@"STO_CUDA_RESERVED_SHARED STV_DEFAULT"
__nv_reservedSMEM_offset_0_alias:
	.zero		0
	.zero		64


//--------------------- .nv.constant0._Z15with_divergencev --------------------------
	.section	.nv.constant0._Z15with_divergencev,"a",@progbits
	.sectionflags	@""
	.align	4
.nv.constant0._Z15with_divergencev:
	.zero		896


//--------------------- .nv.constant0._Z13no_divergencev --------------------------
	.section	.nv.constant0._Z13no_divergencev,"a",@progbits
	.sectionflags	@""
	.align	4
.nv.constant0._Z13no_divergencev:
	.zero		896


//--------------------- SYMBOLS --------------------------

	.type		.nv.reservedSmem.offset0,@object
	.size		.nv.reservedSmem.offset0,0x4
